//
// Generated by NVIDIA NVVM Compiler
//
// Compiler Build ID: CL-36424714
// Cuda compilation tools, release 13.0, V13.0.88
// Based on NVVM 20.0.0
//

.version 9.0
.target sm_100
.address_size 64

	// .globl	_Z11add_vectorsPiS_S_

.visible .entry _Z11add_vectorsPiS_S_(
	.param .u64 .ptr .align 1 _Z11add_vectorsPiS_S__param_0,
	.param .u64 .ptr .align 1 _Z11add_vectorsPiS_S__param_1,
	.param .u64 .ptr .align 1 _Z11add_vectorsPiS_S__param_2
)
{
	.reg .pred 	%p<2>;
	.reg .b32 	%r<8>;
	.reg .b64 	%rd<11>;

	ld.param.u64 	%rd1, [_Z11add_vectorsPiS_S__param_0];
	ld.param.u64 	%rd2, [_Z11add_vectorsPiS_S__param_1];
	ld.param.u64 	%rd3, [_Z11add_vectorsPiS_S__param_2];
	mov.u32 	%r2, %ntid.x;
	mov.u32 	%r3, %ctaid.x;
	mov.u32 	%r4, %tid.x;
	mad.lo.s32 	%r1, %r2, %r3, %r4;
	setp.gt.u32 	%p1, %r1, 1233;
	@%p1 bra 	$L__BB0_2;
	cvta.to.global.u64 	%rd4, %rd1;
	cvta.to.global.u64 	%rd5, %rd2;
	cvta.to.global.u64 	%rd6, %rd3;
	mul.wide.u32 	%rd7, %r1, 4;
	add.s64 	%rd8, %rd4, %rd7;
	ld.global.u32 	%r5, [%rd8];
	add.s64 	%rd9, %rd5, %rd7;
	ld.global.u32 	%r6, [%rd9];
	add.s32 	%r7, %r6, %r5;
	add.s64 	%rd10, %rd6, %rd7;
	st.global.u32 	[%rd10], %r7;
$L__BB0_2:
	ret;

}


// ===== COMPILED SASS (sm_100) =====

	.target	sm_100

	.elftype	@"ET_EXEC"


//--------------------- .note.nv.tkinfo           --------------------------
	.section	.note.nv.tkinfo,"",@"SHT_NOTE"
	.sectionflags	@"SHF_NOTE_NV_TKINFO"
	.tkinfo
        /*0018*/ 	.word	0x00000002
        /*0030*/ 	.string	""
        /*0030*/ 	.string	"ptxas"
        /*0030*/ 	.string	"Cuda compilation tools, release 13.0, V13.0.88"
        /*0030*/ 	.string	"Build cuda_13.0.r13.0/compiler.36424714_0"
        /*0030*/ 	.string	"-arch sm_100 -m 64 "



//--------------------- .note.nv.cuinfo           --------------------------
	.section	.note.nv.cuinfo,"",@"SHT_NOTE"
	.sectionflags	@"SHF_NOTE_NV_CUINFO"
        /*0018*/ 	.short	0x0002
        /*001a*/ 	.short	0x0064
        /*001c*/ 	.short	0x0082
	.zero		2


//--------------------- .nv.info                  --------------------------
	.section	.nv.info,"",@"SHT_CUDA_INFO"
	.align	4


	//----- nvinfo : EIATTR_REGCOUNT
	.align		4
        /*0000*/ 	.byte	0x04, 0x2f
        /*0002*/ 	.short	(.L_1 - .L_0)
	.align		4
.L_0:
        /*0004*/ 	.word	index@(_Z11add_vectorsPiS_S_)
        /*0008*/ 	.word	0x0000000c


	//----- nvinfo : EIATTR_FRAME_SIZE
	.align		4
.L_1:
        /*000c*/ 	.byte	0x04, 0x11
        /*000e*/ 	.short	(.L_3 - .L_2)
	.align		4
.L_2:
        /*0010*/ 	.word	index@(_Z11add_vectorsPiS_S_)
        /*0014*/ 	.word	0x00000000


	//----- nvinfo : EIATTR_MIN_STACK_SIZE
	.align		4
.L_3:
        /*0018*/ 	.byte	0x04, 0x12
        /*001a*/ 	.short	(.L_5 - .L_4)
	.align		4
.L_4:
        /*001c*/ 	.word	index@(_Z11add_vectorsPiS_S_)
        /*0020*/ 	.word	0x00000000
.L_5:


//--------------------- .nv.compat                --------------------------
	.section	.nv.compat,"",@"SHT_CUDA_COMPAT_INFO"
	.align	4
        /*0000*/ 	.byte	0x02, 0x09, 0x00, 0x00, 0x02, 0x02, 0x01, 0x00, 0x02, 0x05, 0x05, 0x00, 0x03, 0x07, 0x01, 0x01
        /*0010*/ 	.byte	0x02, 0x03, 0x00, 0x00, 0x02, 0x06, 0x01, 0x00, 0x04, 0x0b, 0x08, 0x00, 0x09, 0x00, 0x00, 0x00
        /*0020*/ 	.byte	0x00, 0x00, 0x00, 0x00


//--------------------- .nv.info._Z11add_vectorsPiS_S_ --------------------------
	.section	.nv.info._Z11add_vectorsPiS_S_,"",@"SHT_CUDA_INFO"
	.sectionflags	@""
	.align	4


	//----- nvinfo : EIATTR_CUDA_API_VERSION
	.align		4
        /*0000*/ 	.byte	0x04, 0x37
        /*0002*/ 	.short	(.L_7 - .L_6)
.L_6:
        /*0004*/ 	.word	0x00000082


	//----- nvinfo : EIATTR_KPARAM_INFO
	.align		4
.L_7:
        /*0008*/ 	.byte	0x04, 0x17
        /*000a*/ 	.short	(.L_9 - .L_8)
.L_8:
        /*000c*/ 	.word	0x00000000
        /*0010*/ 	.short	0x0002
        /*0012*/ 	.short	0x0010
        /*0014*/ 	.byte	0x00, 0xf5, 0x21, 0x00


	//----- nvinfo : EIATTR_KPARAM_INFO
	.align		4
.L_9:
        /*0018*/ 	.byte	0x04, 0x17
        /*001a*/ 	.short	(.L_11 - .L_10)
.L_10:
        /*001c*/ 	.word	0x00000000
        /*0020*/ 	.short	0x0001
        /*0022*/ 	.short	0x0008
        /*0024*/ 	.byte	0x00, 0xf5, 0x21, 0x00


	//----- nvinfo : EIATTR_KPARAM_INFO
	.align		4
.L_11:
        /*0028*/ 	.byte	0x04, 0x17
        /*002a*/ 	.short	(.L_13 - .L_12)
.L_12:
        /*002c*/ 	.word	0x00000000
        /*0030*/ 	.short	0x0000
        /*0032*/ 	.short	0x0000
        /*0034*/ 	.byte	0x00, 0xf5, 0x21, 0x00


	//----- nvinfo : EIATTR_SPARSE_MMA_MASK
	.align		4
.L_13:
        /*0038*/ 	.byte	0x03, 0x50
        /*003a*/ 	.short	0x0000


	//----- nvinfo : EIATTR_MAXREG_COUNT
	.align		4
        /*003c*/ 	.byte	0x03, 0x1b
        /*003e*/ 	.short	0x00ff


	//----- nvinfo : EIATTR_MERCURY_ISA_VERSION
	.align		4
        /*0040*/ 	.byte	0x03, 0x5f
        /*0042*/ 	.short	0x0101


	//----- nvinfo : EIATTR_VRC_CTA_INIT_COUNT
	.align		4
        /*0044*/ 	.byte	0x02, 0x4a
	.zero		1
	.zero		1


	//----- nvinfo : EIATTR_EXIT_INSTR_OFFSETS
	.align		4
        /*0048*/ 	.byte	0x04, 0x1c
        /*004a*/ 	.short	(.L_15 - .L_14)


	//   ....[0]....
.L_14:
        /*004c*/ 	.word	0x00000060


	//   ....[1]....
        /*0050*/ 	.word	0x00000120


	//----- nvinfo : EIATTR_CBANK_PARAM_SIZE
	.align		4
.L_15:
        /*0054*/ 	.byte	0x03, 0x19
        /*0056*/ 	.short	0x0018


	//----- nvinfo : EIATTR_PARAM_CBANK
	.align		4
        /*0058*/ 	.byte	0x04, 0x0a
        /*005a*/ 	.short	(.L_17 - .L_16)
	.align		4
.L_16:
        /*005c*/ 	.word	index@(.nv.constant0._Z11add_vectorsPiS_S_)
        /*0060*/ 	.short	0x0380
        /*0062*/ 	.short	0x0018


	//----- nvinfo : EIATTR_SW_WAR
	.align		4
.L_17:
        /*0064*/ 	.byte	0x04, 0x36
        /*0066*/ 	.short	(.L_19 - .L_18)
.L_18:
        /*0068*/ 	.word	0x00000008
.L_19:


//--------------------- .nv.callgraph             --------------------------
	.section	.nv.callgraph,"",@"SHT_CUDA_CALLGRAPH"
	.align	4
	.sectionentsize	8
	.align		4
        /*0000*/ 	.word	0x00000000
	.align		4
        /*0004*/ 	.word	0xffffffff
	.align		4
        /*0008*/ 	.word	0x00000000
	.align		4
        /*000c*/ 	.word	0xfffffffe
	.align		4
        /*0010*/ 	.word	0x00000000
	.align		4
        /*0014*/ 	.word	0xfffffffd
	.align		4
        /*0018*/ 	.word	0x00000000
	.align		4
        /*001c*/ 	.word	0xfffffffc


//--------------------- .text._Z11add_vectorsPiS_S_ --------------------------
	.section	.text._Z11add_vectorsPiS_S_,"ax",@progbits
	.align	128
        .global         _Z11add_vectorsPiS_S_
        .type           _Z11add_vectorsPiS_S_,@function
        .size           _Z11add_vectorsPiS_S_,(.L_x_1 - _Z11add_vectorsPiS_S_)
        .other          _Z11add_vectorsPiS_S_,@"STO_CUDA_ENTRY STV_DEFAULT"
_Z11add_vectorsPiS_S_:
.text._Z11add_vectorsPiS_S_:
[----:B------:R-:W-:Y:S01]  /*0000*/  LDC R1, c[0x0][0x37c] ;  /* 0x0000df00ff017b82 */ /* 0x000fe20000000800 */
[----:B------:R-:W0:Y:S01]  /*0010*/  S2R R9, SR_CTAID.X ;  /* 0x0000000000097919 */ /* 0x000e220000002500 */
[----:B------:R-:W0:Y:S01]  /*0020*/  LDCU UR4, c[0x0][0x360] ;  /* 0x00006c00ff0477ac */ /* 0x000e220008000800 */
[----:B------:R-:W0:Y:S02]  /*0030*/  S2R R0, SR_TID.X ;  /* 0x0000000000007919 */ /* 0x000e240000002100 */
[----:B0-----:R-:W-:-:S05]  /*0040*/  IMAD R9, R9, UR4, R0 ;  /* 0x0000000409097c24 */ /* 0x001fca000f8e0200 */
[----:B------:R-:W-:-:S13]  /*0050*/  ISETP.GT.U32.AND P0, PT, R9, 0x4d1, PT ;  /* 0x000004d10900780c */ /* 0x000fda0003f04070 */
[----:B------:R-:W-:Y:S05]  /*0060*/  @P0 EXIT ;  /* 0x000000000000094d */ /* 0x000fea0003800000 */
[----:B------:R-:W0:Y:S01]  /*0070*/  LDC.64 R2, c[0x0][0x380] ;  /* 0x0000e000ff027b82 */ /* 0x000e220000000a00 */
[----:B------:R-:W1:Y:S07]  /*0080*/  LDCU.64 UR4, c[0x0][0x358] ;  /* 0x00006b00ff0477ac */ /* 0x000e6e0008000a00 */
[----:B------:R-:W2:Y:S08]  /*0090*/  LDC.64 R4, c[0x0][0x388] ;  /* 0x0000e200ff047b82 */ /* 0x000eb00000000a00 */
[----:B------:R-:W3:Y:S01]  /*00a0*/  LDC.64 R6, c[0x0][0x390] ;  /* 0x0000e400ff067b82 */ /* 0x000ee20000000a00 */
[----:B0-----:R-:W-:-:S06]  /*00b0*/  IMAD.WIDE.U32 R2, R9, 0x4, R2 ;  /* 0x0000000409027825 */ /* 0x001fcc00078e0002 */
[----:B-1----:R-:W4:Y:S01]  /*00c0*/  LDG.E R2, desc[UR4][R2.64] ;  /* 0x0000000402027981 */ /* 0x002f22000c1e1900 */
[----:B--2---:R-:W-:-:S06]  /*00d0*/  IMAD.WIDE.U32 R4, R9, 0x4, R4 ;  /* 0x0000000409047825 */ /* 0x004fcc00078e0004 */
[----:B------:R-:W4:Y:S01]  /*00e0*/  LDG.E R5, desc[UR4][R4.64] ;  /* 0x0000000404057981 */ /* 0x000f22000c1e1900 */
[----:B---3--:R-:W-:Y:S01]  /*00f0*/  IMAD.WIDE.U32 R6, R9, 0x4, R6 ;  /* 0x0000000409067825 */ /* 0x008fe200078e0006 */
[----:B----4-:R-:W-:-:S05]  /*0100*/  IADD3 R9, PT, PT, R2, R5, RZ ;  /* 0x0000000502097210 */ /* 0x010fca0007ffe0ff */
[----:B------:R-:W-:Y:S01]  /*0110*/  STG.E desc[UR4][R6.64], R9 ;  /* 0x0000000906007986 */ /* 0x000fe2000c101904 */
[----:B------:R-:W-:Y:S05]  /*0120*/  EXIT ;  /* 0x000000000000794d */ /* 0x000fea0003800000 */
.L_x_0:
[----:B------:R-:W-:-:S00]  /*0130*/  BRA `(.L_x_0) ;  /* 0xfffffffc00fc7947 */ /* 0x000fc0000383ffff */
[----:B------:R-:W-:-:S00]  /*0140*/  NOP ;  /* 0x0000000000007918 */ /* 0x000fc00000000000 */
        /* <DEDUP_REMOVED lines=11> */
.L_x_1:


//--------------------- .nv.shared.reserved.0     --------------------------
	.section	.nv.shared.reserved.0,"aw",@nobits
	.weak		__nv_reservedSMEM_offset_0_alias
	.size		__nv_reservedSMEM_offset_0_alias, 0, 64
	.other		__nv_reservedSMEM_offset_0_alias,@"STO_CUDA_RESERVED_SHARED STV_DEFAULT"
__nv_reservedSMEM_offset_0_alias:
	.zero		0
	.zero		64


//--------------------- .nv.constant0._Z11add_vectorsPiS_S_ --------------------------
	.section	.nv.constant0._Z11add_vectorsPiS_S_,"a",@progbits
	.sectionflags	@""
	.align	4
.nv.constant0._Z11add_vectorsPiS_S_:
	.zero		920


//--------------------- SYMBOLS --------------------------

	.type		.nv.reservedSmem.offset0,@object
	.size		.nv.reservedSmem.offset0,0x4
